//
// Generated by NVIDIA NVVM Compiler
//
// Compiler Build ID: CL-36424714
// Cuda compilation tools, release 13.0, V13.0.88
// Based on NVVM 20.0.0
//

.version 9.0
.target sm_100
.address_size 64

	// .globl	_Z8reluCUDAPKfPfi

.visible .entry _Z8reluCUDAPKfPfi(
	.param .u64 .ptr .align 1 _Z8reluCUDAPKfPfi_param_0,
	.param .u64 .ptr .align 1 _Z8reluCUDAPKfPfi_param_1,
	.param .u32 _Z8reluCUDAPKfPfi_param_2
)
{
	.reg .pred 	%p<2>;
	.reg .b32 	%r<6>;
	.reg .b32 	%f<3>;
	.reg .b64 	%rd<8>;

	ld.param.u64 	%rd1, [_Z8reluCUDAPKfPfi_param_0];
	ld.param.u64 	%rd2, [_Z8reluCUDAPKfPfi_param_1];
	ld.param.u32 	%r2, [_Z8reluCUDAPKfPfi_param_2];
	mov.u32 	%r3, %ctaid.x;
	mov.u32 	%r4, %ntid.x;
	mov.u32 	%r5, %tid.x;
	mad.lo.s32 	%r1, %r3, %r4, %r5;
	setp.ge.s32 	%p1, %r1, %r2;
	@%p1 bra 	$L__BB0_2;
	cvta.to.global.u64 	%rd3, %rd1;
	cvta.to.global.u64 	%rd4, %rd2;
	mul.wide.s32 	%rd5, %r1, 4;
	add.s64 	%rd6, %rd3, %rd5;
	ld.global.f32 	%f1, [%rd6];
	max.f32 	%f2, %f1, 0f00000000;
	add.s64 	%rd7, %rd4, %rd5;
	st.global.f32 	[%rd7], %f2;
$L__BB0_2:
	ret;

}


// ===== COMPILED SASS (sm_100) =====

	.target	sm_100

	.elftype	@"ET_EXEC"


//--------------------- .note.nv.tkinfo           --------------------------
	.section	.note.nv.tkinfo,"",@"SHT_NOTE"
	.sectionflags	@"SHF_NOTE_NV_TKINFO"
	.tkinfo
        /*0018*/ 	.word	0x00000002
        /*0030*/ 	.string	""
        /*0030*/ 	.string	"ptxas"
        /*0030*/ 	.string	"Cuda compilation tools, release 13.0, V13.0.88"
        /*0030*/ 	.string	"Build cuda_13.0.r13.0/compiler.36424714_0"
        /*0030*/ 	.string	"-arch sm_100 -m 64 "



//--------------------- .note.nv.cuinfo           --------------------------
	.section	.note.nv.cuinfo,"",@"SHT_NOTE"
	.sectionflags	@"SHF_NOTE_NV_CUINFO"
        /*0018*/ 	.short	0x0002
        /*001a*/ 	.short	0x0064
        /*001c*/ 	.short	0x0082
	.zero		2


//--------------------- .nv.info                  --------------------------
	.section	.nv.info,"",@"SHT_CUDA_INFO"
	.align	4


	//----- nvinfo : EIATTR_REGCOUNT
	.align		4
        /*0000*/ 	.byte	0x04, 0x2f
        /*0002*/ 	.short	(.L_1 - .L_0)
	.align		4
.L_0:
        /*0004*/ 	.word	index@(_Z8reluCUDAPKfPfi)
        /*0008*/ 	.word	0x0000000a


	//----- nvinfo : EIATTR_FRAME_SIZE
	.align		4
.L_1:
        /*000c*/ 	.byte	0x04, 0x11
        /*000e*/ 	.short	(.L_3 - .L_2)
	.align		4
.L_2:
        /*0010*/ 	.word	index@(_Z8reluCUDAPKfPfi)
        /*0014*/ 	.word	0x00000000


	//----- nvinfo : EIATTR_MIN_STACK_SIZE
	.align		4
.L_3:
        /*0018*/ 	.byte	0x04, 0x12
        /*001a*/ 	.short	(.L_5 - .L_4)
	.align		4
.L_4:
        /*001c*/ 	.word	index@(_Z8reluCUDAPKfPfi)
        /*0020*/ 	.word	0x00000000
.L_5:


//--------------------- .nv.compat                --------------------------
	.section	.nv.compat,"",@"SHT_CUDA_COMPAT_INFO"
	.align	4
        /*0000*/ 	.byte	0x02, 0x09, 0x00, 0x00, 0x02, 0x02, 0x01, 0x00, 0x02, 0x05, 0x05, 0x00, 0x03, 0x07, 0x01, 0x01
        /*0010*/ 	.byte	0x02, 0x03, 0x00, 0x00, 0x02, 0x06, 0x01, 0x00, 0x04, 0x0b, 0x08, 0x00, 0x09, 0x00, 0x00, 0x00
        /*0020*/ 	.byte	0x00, 0x00, 0x00, 0x00


//--------------------- .nv.info._Z8reluCUDAPKfPfi --------------------------
	.section	.nv.info._Z8reluCUDAPKfPfi,"",@"SHT_CUDA_INFO"
	.sectionflags	@""
	.align	4


	//----- nvinfo : EIATTR_CUDA_API_VERSION
	.align		4
        /*0000*/ 	.byte	0x04, 0x37
        /*0002*/ 	.short	(.L_7 - .L_6)
.L_6:
        /*0004*/ 	.word	0x00000082


	//----- nvinfo : EIATTR_KPARAM_INFO
	.align		4
.L_7:
        /*0008*/ 	.byte	0x04, 0x17
        /*000a*/ 	.short	(.L_9 - .L_8)
.L_8:
        /*000c*/ 	.word	0x00000000
        /*0010*/ 	.short	0x0002
        /*0012*/ 	.short	0x0010
        /*0014*/ 	.byte	0x00, 0xf0, 0x11, 0x00


	//----- nvinfo : EIATTR_KPARAM_INFO
	.align		4
.L_9:
        /*0018*/ 	.byte	0x04, 0x17
        /*001a*/ 	.short	(.L_11 - .L_10)
.L_10:
        /*001c*/ 	.word	0x00000000
        /*0020*/ 	.short	0x0001
        /*0022*/ 	.short	0x0008
        /*0024*/ 	.byte	0x00, 0xf5, 0x21, 0x00


	//----- nvinfo : EIATTR_KPARAM_INFO
	.align		4
.L_11:
        /*0028*/ 	.byte	0x04, 0x17
        /*002a*/ 	.short	(.L_13 - .L_12)
.L_12:
        /*002c*/ 	.word	0x00000000
        /*0030*/ 	.short	0x0000
        /*0032*/ 	.short	0x0000
        /*0034*/ 	.byte	0x00, 0xf5, 0x21, 0x00


	//----- nvinfo : EIATTR_SPARSE_MMA_MASK
	.align		4
.L_13:
        /*0038*/ 	.byte	0x03, 0x50
        /*003a*/ 	.short	0x0000


	//----- nvinfo : EIATTR_MAXREG_COUNT
	.align		4
        /*003c*/ 	.byte	0x03, 0x1b
        /*003e*/ 	.short	0x00ff


	//----- nvinfo : EIATTR_MERCURY_ISA_VERSION
	.align		4
        /*0040*/ 	.byte	0x03, 0x5f
        /*0042*/ 	.short	0x0101


	//----- nvinfo : EIATTR_VRC_CTA_INIT_COUNT
	.align		4
        /*0044*/ 	.byte	0x02, 0x4a
	.zero		1
	.zero		1


	//----- nvinfo : EIATTR_EXIT_INSTR_OFFSETS
	.align		4
        /*0048*/ 	.byte	0x04, 0x1c
        /*004a*/ 	.short	(.L_15 - .L_14)


	//   ....[0]....
.L_14:
        /*004c*/ 	.word	0x00000070


	//   ....[1]....
        /*0050*/ 	.word	0x00000100


	//----- nvinfo : EIATTR_CBANK_PARAM_SIZE
	.align		4
.L_15:
        /*0054*/ 	.byte	0x03, 0x19
        /*0056*/ 	.short	0x0014


	//----- nvinfo : EIATTR_PARAM_CBANK
	.align		4
        /*0058*/ 	.byte	0x04, 0x0a
        /*005a*/ 	.short	(.L_17 - .L_16)
	.align		4
.L_16:
        /*005c*/ 	.word	index@(.nv.constant0._Z8reluCUDAPKfPfi)
        /*0060*/ 	.short	0x0380
        /*0062*/ 	.short	0x0014


	//----- nvinfo : EIATTR_SW_WAR
	.align		4
.L_17:
        /*0064*/ 	.byte	0x04, 0x36
        /*0066*/ 	.short	(.L_19 - .L_18)
.L_18:
        /*0068*/ 	.word	0x00000008
.L_19:


//--------------------- .nv.callgraph             --------------------------
	.section	.nv.callgraph,"",@"SHT_CUDA_CALLGRAPH"
	.align	4
	.sectionentsize	8
	.align		4
        /*0000*/ 	.word	0x00000000
	.align		4
        /*0004*/ 	.word	0xffffffff
	.align		4
        /*0008*/ 	.word	0x00000000
	.align		4
        /*000c*/ 	.word	0xfffffffe
	.align		4
        /*0010*/ 	.word	0x00000000
	.align		4
        /*0014*/ 	.word	0xfffffffd
	.align		4
        /*0018*/ 	.word	0x00000000
	.align		4
        /*001c*/ 	.word	0xfffffffc


//--------------------- .text._Z8reluCUDAPKfPfi   --------------------------
	.section	.text._Z8reluCUDAPKfPfi,"ax",@progbits
	.align	128
        .global         _Z8reluCUDAPKfPfi
        .type           _Z8reluCUDAPKfPfi,@function
        .size           _Z8reluCUDAPKfPfi,(.L_x_1 - _Z8reluCUDAPKfPfi)
        .other          _Z8reluCUDAPKfPfi,@"STO_CUDA_ENTRY STV_DEFAULT"
_Z8reluCUDAPKfPfi:
.text._Z8reluCUDAPKfPfi:
[----:B------:R-:W-:Y:S01]  /*0000*/  LDC R1, c[0x0][0x37c] ;  /* 0x0000df00ff017b82 */ /* 0x000fe20000000800 */
[----:B------:R-:W0:Y:S07]  /*0010*/  S2R R0, SR_TID.X ;  /* 0x0000000000007919 */ /* 0x000e2e0000002100 */
[----:B------:R-:W0:Y:S01]  /*0020*/  S2UR UR4, SR_CTAID.X ;  /* 0x00000000000479c3 */ /* 0x000e220000002500 */
[----:B------:R-:W1:Y:S07]  /*0030*/  LDCU UR5, c[0x0][0x390] ;  /* 0x00007200ff0577ac */ /* 0x000e6e0008000800 */
[----:B------:R-:W0:Y:S02]  /*0040*/  LDC R7, c[0x0][0x360] ;  /* 0x0000d800ff077b82 */ /* 0x000e240000000800 */
[----:B0-----:R-:W-:-:S05]  /*0050*/  IMAD R7, R7, UR4, R0 ;  /* 0x0000000407077c24 */ /* 0x001fca000f8e0200 */
[----:B-1----:R-:W-:-:S13]  /*0060*/  ISETP.GE.AND P0, PT, R7, UR5, PT ;  /* 0x0000000507007c0c */ /* 0x002fda000bf06270 */
[----:B------:R-:W-:Y:S05]  /*0070*/  @P0 EXIT ;  /* 0x000000000000094d */ /* 0x000fea0003800000 */
[----:B------:R-:W0:Y:S01]  /*0080*/  LDC.64 R2, c[0x0][0x380] ;  /* 0x0000e000ff027b82 */ /* 0x000e220000000a00 */
[----:B------:R-:W1:Y:S07]  /*0090*/  LDCU.64 UR4, c[0x0][0x358] ;  /* 0x00006b00ff0477ac */ /* 0x000e6e0008000a00 */
[----:B------:R-:W2:Y:S01]  /*00a0*/  LDC.64 R4, c[0x0][0x388] ;  /* 0x0000e200ff047b82 */ /* 0x000ea20000000a00 */
[----:B0-----:R-:W-:-:S06]  /*00b0*/  IMAD.WIDE R2, R7, 0x4, R2 ;  /* 0x0000000407027825 */ /* 0x001fcc00078e0202 */
[----:B-1----:R-:W3:Y:S01]  /*00c0*/  LDG.E R2, desc[UR4][R2.64] ;  /* 0x0000000402027981 */ /* 0x002ee2000c1e1900 */
[----:B--2---:R-:W-:Y:S01]  /*00d0*/  IMAD.WIDE R4, R7, 0x4, R4 ;  /* 0x0000000407047825 */ /* 0x004fe200078e0204 */
[----:B---3--:R-:W-:-:S05]  /*00e0*/  FMNMX R7, RZ, R2, !PT ;  /* 0x00000002ff077209 */ /* 0x008fca0007800000 */
[----:B------:R-:W-:Y:S01]  /*00f0*/  STG.E desc[UR4][R4.64], R7 ;  /* 0x0000000704007986 */ /* 0x000fe2000c101904 */
[----:B------:R-:W-:Y:S05]  /*0100*/  EXIT ;  /* 0x000000000000794d */ /* 0x000fea0003800000 */
.L_x_0:
[----:B------:R-:W-:-:S00]  /*0110*/  BRA `(.L_x_0) ;  /* 0xfffffffc00fc7947 */ /* 0x000fc0000383ffff */
[----:B------:R-:W-:-:S00]  /*0120*/  NOP ;  /* 0x0000000000007918 */ /* 0x000fc00000000000 */
        /* <DEDUP_REMOVED lines=13> */
.L_x_1:


//--------------------- .nv.shared.reserved.0     --------------------------
	.section	.nv.shared.reserved.0,"aw",@nobits
	.weak		__nv_reservedSMEM_offset_0_alias
	.size		__nv_reservedSMEM_offset_0_alias, 0, 64
	.other		__nv_reservedSMEM_offset_0_alias,@"STO_CUDA_RESERVED_SHARED STV_DEFAULT"
__nv_reservedSMEM_offset_0_alias:
	.zero		0
	.zero		64


//--------------------- .nv.constant0._Z8reluCUDAPKfPfi --------------------------
	.section	.nv.constant0._Z8reluCUDAPKfPfi,"a",@progbits
	.sectionflags	@""
	.align	4
.nv.constant0._Z8reluCUDAPKfPfi:
	.zero		916


//--------------------- SYMBOLS --------------------------

	.type		.nv.reservedSmem.offset0,@object
	.size		.nv.reservedSmem.offset0,0x4
